	.headerflags	@"EF_CUDA_TEXMODE_UNIFIED EF_CUDA_64BIT_ADDRESS EF_CUDA_ACCELERATORS EF_CUDA_SM90 EF_CUDA_VIRTUAL_SM(EF_CUDA_SM90)"
	.elftype	@"ET_EXEC"


//--------------------- .nv.info                  --------------------------
	.section	.nv.info,"",@"SHT_CUDA_INFO"
	.align	4


	//----- nvinfo : EIATTR_REGCOUNT
	.align		4
        /*0000*/ 	.byte	0x04, 0x2f
        /*0002*/ 	.short	(.L_2 - .L_1)
	.align		4
.L_1:
        /*0004*/ 	.word	index@(triton_poi_fused_native_group_norm_relu_16)
        /*0008*/ 	.word	0x00000012


	//----- nvinfo : EIATTR_MIN_STACK_SIZE
	.align		4
.L_2:
        /*000c*/ 	.byte	0x04, 0x12
        /*000e*/ 	.short	(.L_4 - .L_3)
	.align		4
.L_3:
        /*0010*/ 	.word	index@(triton_poi_fused_native_group_norm_relu_16)
        /*0014*/ 	.word	0x00000000


	//----- nvinfo : EIATTR_FRAME_SIZE
	.align		4
.L_4:
        /*0018*/ 	.byte	0x04, 0x11
        /*001a*/ 	.short	(.L_6 - .L_5)
	.align		4
.L_5:
        /*001c*/ 	.word	index@(triton_poi_fused_native_group_norm_relu_16)
        /*0020*/ 	.word	0x00000000


	//----- nvinfo : EIATTR_MIN_STACK_SIZE
	.align		4
.L_6:
        /*0024*/ 	.byte	0x04, 0x12
        /*0026*/ 	.short	(.L_8 - .L_7)
	.align		4
.L_7:
        /*0028*/ 	.word	index@(triton_poi_fused_native_group_norm_relu_16)
        /*002c*/ 	.word	0x00000000
.L_8:


//--------------------- .nv.info.triton_poi_fused_native_group_norm_relu_16 --------------------------
	.section	.nv.info.triton_poi_fused_native_group_norm_relu_16,"",@"SHT_CUDA_INFO"
	.sectionflags	@""
	.align	4


	//----- nvinfo : EIATTR_CUDA_API_VERSION
	.align		4
        /*0000*/ 	.byte	0x04, 0x37
        /*0002*/ 	.short	(.L_10 - .L_9)
.L_9:
        /*0004*/ 	.word	0x0000007c


	//----- nvinfo : EIATTR_KPARAM_INFO
	.align		4
.L_10:
        /*0008*/ 	.byte	0x04, 0x17
        /*000a*/ 	.short	(.L_12 - .L_11)
.L_11:
        /*000c*/ 	.word	0x00000000
        /*0010*/ 	.short	0x0006
        /*0012*/ 	.short	0x0030
        /*0014*/ 	.byte	0x00, 0xf0, 0x11, 0x00


	//----- nvinfo : EIATTR_KPARAM_INFO
	.align		4
.L_12:
        /*0018*/ 	.byte	0x04, 0x17
        /*001a*/ 	.short	(.L_14 - .L_13)
.L_13:
        /*001c*/ 	.word	0x00000000
        /*0020*/ 	.short	0x0005
        /*0022*/ 	.short	0x0028
        /*0024*/ 	.byte	0x00, 0xf4, 0x21, 0x00


	//----- nvinfo : EIATTR_KPARAM_INFO
	.align		4
.L_14:
        /*0028*/ 	.byte	0x04, 0x17
        /*002a*/ 	.short	(.L_16 - .L_15)
.L_15:
        /*002c*/ 	.word	0x00000000
        /*0030*/ 	.short	0x0004
        /*0032*/ 	.short	0x0020
        /*0034*/ 	.byte	0x00, 0xf4, 0x21, 0x00


	//----- nvinfo : EIATTR_KPARAM_INFO
	.align		4
.L_16:
        /*0038*/ 	.byte	0x04, 0x17
        /*003a*/ 	.short	(.L_18 - .L_17)
.L_17:
        /*003c*/ 	.word	0x00000000
        /*0040*/ 	.short	0x0003
        /*0042*/ 	.short	0x0018
        /*0044*/ 	.byte	0x00, 0xf4, 0x21, 0x00


	//----- nvinfo : EIATTR_KPARAM_INFO
	.align		4
.L_18:
        /*0048*/ 	.byte	0x04, 0x17
        /*004a*/ 	.short	(.L_20 - .L_19)
.L_19:
        /*004c*/ 	.word	0x00000000
        /*0050*/ 	.short	0x0002
        /*0052*/ 	.short	0x0010
        /*0054*/ 	.byte	0x00, 0xf4, 0x21, 0x00


	//----- nvinfo : EIATTR_KPARAM_INFO
	.align		4
.L_20:
        /*0058*/ 	.byte	0x04, 0x17
        /*005a*/ 	.short	(.L_22 - .L_21)
.L_21:
        /*005c*/ 	.word	0x00000000
        /*0060*/ 	.short	0x0001
        /*0062*/ 	.short	0x0008
        /*0064*/ 	.byte	0x00, 0xf4, 0x21, 0x00


	//----- nvinfo : EIATTR_KPARAM_INFO
	.align		4
.L_22:
        /*0068*/ 	.byte	0x04, 0x17
        /*006a*/ 	.short	(.L_24 - .L_23)
.L_23:
        /*006c*/ 	.word	0x00000000
        /*0070*/ 	.short	0x0000
        /*0072*/ 	.short	0x0000
        /*0074*/ 	.byte	0x00, 0xf4, 0x21, 0x00


	//----- nvinfo : EIATTR_SPARSE_MMA_MASK
	.align		4
.L_24:
        /*0078*/ 	.byte	0x03, 0x50
        /*007a*/ 	.short	0x0000


	//----- nvinfo : EIATTR_MAXREG_COUNT
	.align		4
        /*007c*/ 	.byte	0x03, 0x1b
        /*007e*/ 	.short	0x00ff


	//----- nvinfo : EIATTR_EXIT_INSTR_OFFSETS
	.align		4
        /*0080*/ 	.byte	0x04, 0x1c
        /*0082*/ 	.short	(.L_26 - .L_25)


	//   ....[0]....
.L_25:
        /*0084*/ 	.word	0x000002f0


	//----- nvinfo : EIATTR_REQNTID
	.align		4
.L_26:
        /*0088*/ 	.byte	0x04, 0x10
        /*008a*/ 	.short	(.L_28 - .L_27)
.L_27:
        /*008c*/ 	.word	0x00000100
        /*0090*/ 	.word	0x00000001
        /*0094*/ 	.word	0x00000001


	//----- nvinfo : EIATTR_CBANK_PARAM_SIZE
	.align		4
.L_28:
        /*0098*/ 	.byte	0x03, 0x19
        /*009a*/ 	.short	0x0034


	//----- nvinfo : EIATTR_PARAM_CBANK
	.align		4
        /*009c*/ 	.byte	0x04, 0x0a
        /*009e*/ 	.short	(.L_30 - .L_29)
	.align		4
.L_29:
        /*00a0*/ 	.word	index@(.nv.constant0.triton_poi_fused_native_group_norm_relu_16)
        /*00a4*/ 	.short	0x0210
        /*00a6*/ 	.short	0x0034


	//----- nvinfo : EIATTR_SW_WAR
	.align		4
.L_30:
        /*00a8*/ 	.byte	0x04, 0x36
        /*00aa*/ 	.short	(.L_32 - .L_31)
.L_31:
        /*00ac*/ 	.word	0x00000008
.L_32:


//--------------------- .nv.callgraph             --------------------------
	.section	.nv.callgraph,"",@"SHT_CUDA_CALLGRAPH"
	.align	4
	.sectionentsize	8
	.align		4
        /*0000*/ 	.word	0x00000000
	.align		4
        /*0004*/ 	.word	0xffffffff
	.align		4
        /*0008*/ 	.word	0x00000000
	.align		4
        /*000c*/ 	.word	0xfffffffe
	.align		4
        /*0010*/ 	.word	0x00000000
	.align		4
        /*0014*/ 	.word	0xfffffffd
	.align		4
        /*0018*/ 	.word	0x00000000
	.align		4
        /*001c*/ 	.word	0xfffffffc


//--------------------- .nv.constant4             --------------------------
	.section	.nv.constant4,"a",@progbits
	.align	8
	.align		8
.nv.constant4:
        /*0000*/ 	.dword	_$_str


//--------------------- .text.triton_poi_fused_native_group_norm_relu_16 --------------------------
	.section	.text.triton_poi_fused_native_group_norm_relu_16,"ax",@progbits
	.align	128
        .global         triton_poi_fused_native_group_norm_relu_16
        .type           triton_poi_fused_native_group_norm_relu_16,@function
        .size           triton_poi_fused_native_group_norm_relu_16,(.L_x_1 - triton_poi_fused_native_group_norm_relu_16)
        .other          triton_poi_fused_native_group_norm_relu_16,@"STO_CUDA_ENTRY STV_DEFAULT"
triton_poi_fused_native_group_norm_relu_16:
.text.triton_poi_fused_native_group_norm_relu_16:
[----:B------:R-:W-:Y:S01]  /*0000*/  LDC R1, c[0x0][0x28] ;  /* 0x00000a00ff017b82 */ /* 0x000fe20000000800 */
[----:B------:R-:W1:Y:S07]  /*0010*/  S2R R0, SR_TID.X ;  /* 0x0000000000007919 */ /* 0x000e6e0000002100 */
[----:B------:R-:W2:Y:S01]  /*0020*/  LDC.64 R10, c[0x0][0x220] ;  /* 0x00008800ff0a7b82 */ /* 0x000ea20000000a00 */
[----:B------:R-:W-:Y:S01]  /*0030*/  ULDC.64 UR4, c[0x0][0x208] ;  /* 0x0000820000047ab9 */ /* 0x000fe20000000a00 */
[----:B------:R-:W3:Y:S06]  /*0040*/  S2R R3, SR_CTAID.X ;  /* 0x0000000000037919 */ /* 0x000eec0000002500 */
[----:B------:R-:W4:Y:S08]  /*0050*/  LDC.64 R8, c[0x0][0x218] ;  /* 0x00008600ff087b82 */ /* 0x000f300000000a00 */
[----:B------:R-:W5:Y:S08]  /*0060*/  LDC.64 R6, c[0x0][0x210] ;  /* 0x00008400ff067b82 */ /* 0x000f700000000a00 */
[----:B------:R-:W5:Y:S01]  /*0070*/  LDC.64 R4, c[0x0][0x228] ;  /* 0x00008a00ff047b82 */ /* 0x000f620000000a00 */
[----:B-1----:R-:W-:Y:S01]  /*0080*/  IMAD.SHL.U32 R0, R0, 0x2, RZ ;  /* 0x0000000200007824 */ /* 0x002fe200078e00ff */
[----:B---3--:R-:W-:-:S04]  /*0090*/  SHF.R.S32.HI R13, RZ, 0x16, R3 ;  /* 0x00000016ff0d7819 */ /* 0x008fc80000011403 */
[----:B------:R-:W-:Y:S02]  /*00a0*/  LOP3.LUT R0, R0, 0x1fe, RZ, 0xc0, !PT ;  /* 0x000001fe00007812 */ /* 0x000fe400078ec0ff */
[----:B------:R-:W-:-:S03]  /*00b0*/  SGXT R13, R13, 0x1 ;  /* 0x000000010d0d781a */ /* 0x000fc60000000200 */
[----:B------:R-:W-:-:S05]  /*00c0*/  IMAD R0, R3, 0x200, R0 ;  /* 0x0000020003007824 */ /* 0x000fca00078e0200 */
[CC--:B------:R-:W-:Y:S02]  /*00d0*/  LEA.HI R2, R13.reuse, R0.reuse, RZ, 0xb ;  /* 0x000000000d027211 */ /* 0x0c0fe400078f58ff */
[----:B------:R-:W-:Y:S02]  /*00e0*/  LEA.HI R13, R13, R0, RZ, 0x8 ;  /* 0x000000000d0d7211 */ /* 0x000fe400078f40ff */
[----:B------:R-:W-:Y:S02]  /*00f0*/  SHF.R.S32.HI R15, RZ, 0xb, R2 ;  /* 0x0000000bff0f7819 */ /* 0x000fe40000011402 */
[----:B------:R-:W1:Y:S03]  /*0100*/  LDC.64 R2, c[0x0][0x230] ;  /* 0x00008c00ff027b82 */ /* 0x000e660000000a00 */
[----:B--2---:R-:W-:Y:S01]  /*0110*/  IMAD.WIDE R10, R15, 0x4, R10 ;  /* 0x000000040f0a7825 */ /* 0x004fe200078e020a */
[----:B------:R-:W-:-:S05]  /*0120*/  SHF.R.S32.HI R13, RZ, 0x8, R13 ;  /* 0x00000008ff0d7819 */ /* 0x000fca000001140d */
[----:B------:R2:W3:Y:S01]  /*0130*/  LDG.E.EL R10, desc[UR4][R10.64] ;  /* 0x000000040a0a7981 */ /* 0x0004e2000c2e1900 */
[----:B------:R-:W-:Y:S01]  /*0140*/  LEA.HI R12, R13, R13, RZ, 0x8 ;  /* 0x0000000d0d0c7211 */ /* 0x000fe200078f40ff */
[----:B----4-:R-:W-:-:S03]  /*0150*/  IMAD.WIDE R8, R15, 0x4, R8 ;  /* 0x000000040f087825 */ /* 0x010fc600078e0208 */
[----:B------:R-:W-:Y:S01]  /*0160*/  LOP3.LUT R12, R12, 0xffffff00, RZ, 0xc0, !PT ;  /* 0xffffff000c0c7812 */ /* 0x000fe200078ec0ff */
[----:B-----5:R-:W-:Y:S02]  /*0170*/  IMAD.WIDE R6, R0, 0x4, R6 ;  /* 0x0000000400067825 */ /* 0x020fe400078e0206 */
[----:B------:R-:W4:Y:S01]  /*0180*/  LDG.E.EL R8, desc[UR4][R8.64] ;  /* 0x0000000408087981 */ /* 0x000f22000c2e1900 */
[----:B------:R-:W-:-:S03]  /*0190*/  IADD3 R13, R13, -R12, RZ ;  /* 0x8000000c0d0d7210 */ /* 0x000fc60007ffe0ff */
[----:B------:R-:W4:Y:S02]  /*01a0*/  LDG.E.64 R6, desc[UR4][R6.64] ;  /* 0x0000000406067981 */ /* 0x000f24000c1e1b00 */
[----:B0-----:R-:W-:-:S04]  /*01b0*/  IMAD.WIDE R4, R13, 0x4, R4 ;  /* 0x000000040d047825 */ /* 0x001fc800078e0204 */
[----:B-1----:R-:W-:Y:S02]  /*01c0*/  IMAD.WIDE R2, R13, 0x4, R2 ;  /* 0x000000040d027825 */ /* 0x002fe400078e0202 */
[----:B------:R-:W5:Y:S04]  /*01d0*/  LDG.E.EL R4, desc[UR4][R4.64] ;  /* 0x0000000404047981 */ /* 0x000f68000c2e1900 */
[----:B------:R-:W5:Y:S01]  /*01e0*/  LDG.E.EL R3, desc[UR4][R2.64] ;  /* 0x0000000402037981 */ /* 0x000f62000c2e1900 */
[----:B--2---:R-:W-:-:S10]  /*01f0*/  HFMA2.MMA R11, -RZ, RZ, 0.75, 0 ;  /* 0x3a000000ff0b7435 */ /* 0x004fd400000001ff */
[----:B---3--:R-:W-:Y:S02]  /*0200*/  FFMA R12, R10, R11, 9.9999997473787516356e-06 ;  /* 0x3727c5ac0a0c7423 */ /* 0x008fe4000000000b */
[----:B------:R-:W0:Y:S04]  /*0210*/  LDC.64 R10, c[0x0][0x238] ;  /* 0x00008e00ff0a7b82 */ /* 0x000e280000000a00 */
[----:B------:R-:W1:Y:S01]  /*0220*/  MUFU.RSQ R12, R12 ;  /* 0x0000000c000c7308 */ /* 0x000e620000001400 */
[--C-:B----4-:R-:W-:Y:S01]  /*0230*/  FADD R13, R6, -R8.reuse ;  /* 0x80000008060d7221 */ /* 0x110fe20000000000 */
[----:B------:R-:W-:-:S03]  /*0240*/  FADD R9, R7, -R8 ;  /* 0x8000000807097221 */ /* 0x000fc60000000000 */
[C---:B-1----:R-:W-:Y:S01]  /*0250*/  FMUL R13, R12.reuse, R13 ;  /* 0x0000000d0c0d7220 */ /* 0x042fe20000400000 */
[----:B------:R-:W-:-:S03]  /*0260*/  FMUL R6, R12, R9 ;  /* 0x000000090c067220 */ /* 0x000fc60000400000 */
[C-C-:B-----5:R-:W-:Y:S01]  /*0270*/  FFMA R13, R4.reuse, R13, R3.reuse ;  /* 0x0000000d040d7223 */ /* 0x160fe20000000003 */
[----:B------:R-:W-:-:S04]  /*0280*/  FFMA R6, R4, R6, R3 ;  /* 0x0000000604067223 */ /* 0x000fc80000000003 */
[C---:B------:R-:W-:Y:S02]  /*0290*/  FSETP.GEU.AND P0, PT, R13.reuse, RZ, PT ;  /* 0x000000ff0d00720b */ /* 0x040fe40003f0e000 */
[----:B------:R-:W-:Y:S01]  /*02a0*/  FSETP.GEU.AND P1, PT, R6, RZ, PT ;  /* 0x000000ff0600720b */ /* 0x000fe20003f2e000 */
[----:B0-----:R-:W-:Y:S01]  /*02b0*/  IMAD.WIDE R2, R0, 0x4, R10 ;  /* 0x0000000400027825 */ /* 0x001fe200078e020a */
[----:B------:R-:W-:Y:S02]  /*02c0*/  FSEL R4, R13, RZ, P0 ;  /* 0x000000ff0d047208 */ /* 0x000fe40000000000 */
[----:B------:R-:W-:-:S05]  /*02d0*/  FSEL R5, R6, RZ, P1 ;  /* 0x000000ff06057208 */ /* 0x000fca0000800000 */
[----:B------:R-:W-:Y:S01]  /*02e0*/  STG.E.64 desc[UR4][R2.64], R4 ;  /* 0x0000000402007986 */ /* 0x000fe2000c101b04 */
[----:B------:R-:W-:Y:S05]  /*02f0*/  EXIT ;  /* 0x000000000000794d */ /* 0x000fea0003800000 */
.L_x_0:
[----:B------:R-:W-:-:S00]  /*0300*/  BRA `(.L_x_0) ;  /* 0xfffffffc00fc7947 */ /* 0x000fc0000383ffff */
[----:B------:R-:W-:-:S00]  /*0310*/  NOP ;  /* 0x0000000000007918 */ /* 0x000fc00000000000 */
        /* <DEDUP_REMOVED lines=14> */
.L_x_1:


//--------------------- .nv.global.init           --------------------------
	.section	.nv.global.init,"aw",@progbits
.nv.global.init:
	.type		_$_str,@object
	.size		_$_str,(.L_0 - _$_str)
_$_str:
        /*0000*/ 	.byte	0x5f, 0x5f, 0x43, 0x55, 0x44, 0x41, 0x5f, 0x46, 0x54, 0x5a, 0x00
.L_0:


//--------------------- .nv.constant0.triton_poi_fused_native_group_norm_relu_16 --------------------------
	.section	.nv.constant0.triton_poi_fused_native_group_norm_relu_16,"a",@progbits
	.sectionflags	@""
	.align	4
.nv.constant0.triton_poi_fused_native_group_norm_relu_16:
	.zero		580
